	.headerflags	@"EF_CUDA_TEXMODE_UNIFIED EF_CUDA_64BIT_ADDRESS EF_CUDA_ACCELERATORS EF_CUDA_SM90 EF_CUDA_VIRTUAL_SM(EF_CUDA_SM90)"
	.elftype	@"ET_EXEC"


//--------------------- .nv.info                  --------------------------
	.section	.nv.info,"",@"SHT_CUDA_INFO"
	.align	4


	//----- nvinfo : EIATTR_REGCOUNT
	.align		4
        /*0000*/ 	.byte	0x04, 0x2f
        /*0002*/ 	.short	(.L_1 - .L_0)
	.align		4
.L_0:
        /*0004*/ 	.word	index@(triton_poi_fused_convolution_relu_20)
        /*0008*/ 	.word	0x00000016


	//----- nvinfo : EIATTR_MIN_STACK_SIZE
	.align		4
.L_1:
        /*000c*/ 	.byte	0x04, 0x12
        /*000e*/ 	.short	(.L_3 - .L_2)
	.align		4
.L_2:
        /*0010*/ 	.word	index@(triton_poi_fused_convolution_relu_20)
        /*0014*/ 	.word	0x00000000


	//----- nvinfo : EIATTR_FRAME_SIZE
	.align		4
.L_3:
        /*0018*/ 	.byte	0x04, 0x11
        /*001a*/ 	.short	(.L_5 - .L_4)
	.align		4
.L_4:
        /*001c*/ 	.word	index@(triton_poi_fused_convolution_relu_20)
        /*0020*/ 	.word	0x00000000


	//----- nvinfo : EIATTR_MIN_STACK_SIZE
	.align		4
.L_5:
        /*0024*/ 	.byte	0x04, 0x12
        /*0026*/ 	.short	(.L_7 - .L_6)
	.align		4
.L_6:
        /*0028*/ 	.word	index@(triton_poi_fused_convolution_relu_20)
        /*002c*/ 	.word	0x00000000
.L_7:


//--------------------- .nv.info.triton_poi_fused_convolution_relu_20 --------------------------
	.section	.nv.info.triton_poi_fused_convolution_relu_20,"",@"SHT_CUDA_INFO"
	.sectionflags	@""
	.align	4


	//----- nvinfo : EIATTR_CUDA_API_VERSION
	.align		4
        /*0000*/ 	.byte	0x04, 0x37
        /*0002*/ 	.short	(.L_9 - .L_8)
.L_8:
        /*0004*/ 	.word	0x0000007c


	//----- nvinfo : EIATTR_KPARAM_INFO
	.align		4
.L_9:
        /*0008*/ 	.byte	0x04, 0x17
        /*000a*/ 	.short	(.L_11 - .L_10)
.L_10:
        /*000c*/ 	.word	0x00000000
        /*0010*/ 	.short	0x0002
        /*0012*/ 	.short	0x0010
        /*0014*/ 	.byte	0x00, 0xf0, 0x11, 0x00


	//----- nvinfo : EIATTR_KPARAM_INFO
	.align		4
.L_11:
        /*0018*/ 	.byte	0x04, 0x17
        /*001a*/ 	.short	(.L_13 - .L_12)
.L_12:
        /*001c*/ 	.word	0x00000000
        /*0020*/ 	.short	0x0001
        /*0022*/ 	.short	0x0008
        /*0024*/ 	.byte	0x00, 0xf4, 0x21, 0x00


	//----- nvinfo : EIATTR_KPARAM_INFO
	.align		4
.L_13:
        /*0028*/ 	.byte	0x04, 0x17
        /*002a*/ 	.short	(.L_15 - .L_14)
.L_14:
        /*002c*/ 	.word	0x00000000
        /*0030*/ 	.short	0x0000
        /*0032*/ 	.short	0x0000
        /*0034*/ 	.byte	0x00, 0xf4, 0x21, 0x00


	//----- nvinfo : EIATTR_SPARSE_MMA_MASK
	.align		4
.L_15:
        /*0038*/ 	.byte	0x03, 0x50
        /*003a*/ 	.short	0x0000


	//----- nvinfo : EIATTR_MAXREG_COUNT
	.align		4
        /*003c*/ 	.byte	0x03, 0x1b
        /*003e*/ 	.short	0x00ff


	//----- nvinfo : EIATTR_EXIT_INSTR_OFFSETS
	.align		4
        /*0040*/ 	.byte	0x04, 0x1c
        /*0042*/ 	.short	(.L_17 - .L_16)


	//   ....[0]....
.L_16:
        /*0044*/ 	.word	0x00000330


	//----- nvinfo : EIATTR_REQNTID
	.align		4
.L_17:
        /*0048*/ 	.byte	0x04, 0x10
        /*004a*/ 	.short	(.L_19 - .L_18)
.L_18:
        /*004c*/ 	.word	0x00000080
        /*0050*/ 	.word	0x00000001
        /*0054*/ 	.word	0x00000001


	//----- nvinfo : EIATTR_CBANK_PARAM_SIZE
	.align		4
.L_19:
        /*0058*/ 	.byte	0x03, 0x19
        /*005a*/ 	.short	0x0014


	//----- nvinfo : EIATTR_PARAM_CBANK
	.align		4
        /*005c*/ 	.byte	0x04, 0x0a
        /*005e*/ 	.short	(.L_21 - .L_20)
	.align		4
.L_20:
        /*0060*/ 	.word	index@(.nv.constant0.triton_poi_fused_convolution_relu_20)
        /*0064*/ 	.short	0x0210
        /*0066*/ 	.short	0x0014


	//----- nvinfo : EIATTR_SW_WAR
	.align		4
.L_21:
        /*0068*/ 	.byte	0x04, 0x36
        /*006a*/ 	.short	(.L_23 - .L_22)
.L_22:
        /*006c*/ 	.word	0x00000008
.L_23:


//--------------------- .nv.callgraph             --------------------------
	.section	.nv.callgraph,"",@"SHT_CUDA_CALLGRAPH"
	.align	4
	.sectionentsize	8
	.align		4
        /*0000*/ 	.word	0x00000000
	.align		4
        /*0004*/ 	.word	0xffffffff
	.align		4
        /*0008*/ 	.word	0x00000000
	.align		4
        /*000c*/ 	.word	0xfffffffe
	.align		4
        /*0010*/ 	.word	0x00000000
	.align		4
        /*0014*/ 	.word	0xfffffffd
	.align		4
        /*0018*/ 	.word	0x00000000
	.align		4
        /*001c*/ 	.word	0xfffffffc


//--------------------- .text.triton_poi_fused_convolution_relu_20 --------------------------
	.section	.text.triton_poi_fused_convolution_relu_20,"ax",@progbits
	.align	128
        .global         triton_poi_fused_convolution_relu_20
        .type           triton_poi_fused_convolution_relu_20,@function
        .size           triton_poi_fused_convolution_relu_20,(.L_x_1 - triton_poi_fused_convolution_relu_20)
        .other          triton_poi_fused_convolution_relu_20,@"STO_CUDA_ENTRY STV_DEFAULT"
triton_poi_fused_convolution_relu_20:
.text.triton_poi_fused_convolution_relu_20:
[----:B------:R-:W-:Y:S01]  /*0000*/  LDC R1, c[0x0][0x28] ;  /* 0x00000a00ff017b82 */ /* 0x000fe20000000800 */
[----:B------:R-:W1:Y:S07]  /*0010*/  S2R R0, SR_TID.X ;  /* 0x0000000000007919 */ /* 0x000e6e0000002100 */
[----:B------:R-:W2:Y:S01]  /*0020*/  LDC.64 R12, c[0x0][0x218] ;  /* 0x00008600ff0c7b82 */ /* 0x000ea20000000a00 */
[----:B------:R-:W-:Y:S01]  /*0030*/  ULDC.64 UR4, c[0x0][0x208] ;  /* 0x0000820000047ab9 */ /* 0x000fe20000000a00 */
[----:B------:R-:W3:Y:S06]  /*0040*/  S2R R7, SR_CTAID.X ;  /* 0x0000000000077919 */ /* 0x000eec0000002500 */
[----:B------:R-:W4:Y:S01]  /*0050*/  LDC.64 R2, c[0x0][0x210] ;  /* 0x00008400ff027b82 */ /* 0x000f220000000a00 */
[----:B-1----:R-:W-:Y:S01]  /*0060*/  IMAD.SHL.U32 R0, R0, 0x4, RZ ;  /* 0x0000000400007824 */ /* 0x002fe200078e00ff */
[----:B---3--:R-:W-:-:S04]  /*0070*/  SHF.R.S32.HI R4, RZ, 0x15, R7 ;  /* 0x00000015ff047819 */ /* 0x008fc80000011407 */
[----:B------:R-:W-:Y:S02]  /*0080*/  LOP3.LUT R0, R0, 0x1fc, RZ, 0xc0, !PT ;  /* 0x000001fc00007812 */ /* 0x000fe400078ec0ff */
[----:B------:R-:W-:-:S03]  /*0090*/  SGXT R4, R4, 0x1 ;  /* 0x000000010404781a */ /* 0x000fc60000000200 */
[----:B------:R-:W-:-:S04]  /*00a0*/  IMAD R7, R7, 0x400, R0 ;  /* 0x0000040007077824 */ /* 0x000fc800078e0200 */
[C---:B------:R-:W-:Y:S02]  /*00b0*/  VIADD R0, R7.reuse, 0x200 ;  /* 0x0000020007007836 */ /* 0x040fe40000000000 */
[----:B----4-:R-:W-:-:S03]  /*00c0*/  IMAD.WIDE R2, R7, 0x4, R2 ;  /* 0x0000000407027825 */ /* 0x010fc600078e0202 */
[C---:B------:R-:W-:Y:S02]  /*00d0*/  LEA.HI R5, R4.reuse, R0, RZ, 0xc ;  /* 0x0000000004057211 */ /* 0x040fe400078f60ff */
[----:B------:R-:W-:Y:S01]  /*00e0*/  LEA.HI R4, R4, R7, RZ, 0xc ;  /* 0x0000000704047211 */ /* 0x000fe200078f60ff */
[----:B------:R-:W3:Y:S01]  /*00f0*/  LDG.E.128 R8, desc[UR4][R2.64+0x800] ;  /* 0x0008000402087981 */ /* 0x000ee2000c1e1d00 */
[----:B------:R-:W-:-:S05]  /*0100*/  LOP3.LUT R5, R5, 0xfffff000, RZ, 0xc0, !PT ;  /* 0xfffff00005057812 */ /* 0x000fca00078ec0ff */
[----:B------:R-:W-:Y:S01]  /*0110*/  IMAD.IADD R5, R0, 0x1, -R5 ;  /* 0x0000000100057824 */ /* 0x000fe200078e0a05 */
[----:B------:R-:W-:-:S03]  /*0120*/  LOP3.LUT R0, R4, 0xfffff000, RZ, 0xc0, !PT ;  /* 0xfffff00004007812 */ /* 0x000fc600078ec0ff */
[----:B--2---:R-:W-:-:S04]  /*0130*/  IMAD.WIDE R4, R5, 0x4, R12 ;  /* 0x0000000405047825 */ /* 0x004fc800078e020c */
[----:B------:R-:W-:Y:S02]  /*0140*/  IMAD.IADD R17, R7, 0x1, -R0 ;  /* 0x0000000107117824 */ /* 0x000fe400078e0a00 */
[----:B------:R-:W3:Y:S02]  /*0150*/  LDG.E.EL.128 R4, desc[UR4][R4.64] ;  /* 0x0000000404047981 */ /* 0x000ee4000c2e1d00 */
[----:B------:R-:W-:Y:S02]  /*0160*/  IMAD.WIDE R16, R17, 0x4, R12 ;  /* 0x0000000411107825 */ /* 0x000fe400078e020c */
[----:B------:R-:W2:Y:S04]  /*0170*/  LDG.E.128 R12, desc[UR4][R2.64] ;  /* 0x00000004020c7981 */ /* 0x000ea8000c1e1d00 */
[----:B------:R-:W2:Y:S01]  /*0180*/  LDG.E.EL.128 R16, desc[UR4][R16.64] ;  /* 0x0000000410107981 */ /* 0x000ea2000c2e1d00 */
[C---:B---3--:R-:W-:Y:S01]  /*0190*/  FSETP.GEU.AND P2, PT, R8.reuse, -R4, PT ;  /* 0x800000040800720b */ /* 0x048fe20003f4e000 */
[----:B------:R-:W-:Y:S01]  /*01a0*/  FADD R8, R8, R4 ;  /* 0x0000000408087221 */ /* 0x000fe20000000000 */
[C---:B------:R-:W-:Y:S01]  /*01b0*/  FSETP.GEU.AND P1, PT, R9.reuse, -R5, PT ;  /* 0x800000050900720b */ /* 0x040fe20003f2e000 */
[C---:B--2---:R-:W-:Y:S01]  /*01c0*/  FADD R4, R12.reuse, R16 ;  /* 0x000000100c047221 */ /* 0x044fe20000000000 */
[----:B------:R-:W-:Y:S01]  /*01d0*/  FSETP.GEU.AND P6, PT, R12, -R16, PT ;  /* 0x800000100c00720b */ /* 0x000fe20003fce000 */
[----:B------:R-:W-:Y:S01]  /*01e0*/  FADD R9, R9, R5 ;  /* 0x0000000509097221 */ /* 0x000fe20000000000 */
[C---:B------:R-:W-:Y:S01]  /*01f0*/  FSETP.GEU.AND P0, PT, R10.reuse, -R6, PT ;  /* 0x800000060a00720b */ /* 0x040fe20003f0e000 */
[----:B------:R-:W-:Y:S01]  /*0200*/  FADD R10, R10, R6 ;  /* 0x000000060a0a7221 */ /* 0x000fe20000000000 */
[----:B------:R-:W-:Y:S01]  /*0210*/  SEL R4, R4, RZ, P6 ;  /* 0x000000ff04047207 */ /* 0x000fe20003000000 */
[----:B------:R-:W-:Y:S01]  /*0220*/  FADD R5, R13, R17 ;  /* 0x000000110d057221 */ /* 0x000fe20000000000 */
[----:B------:R-:W-:Y:S01]  /*0230*/  FSETP.GEU.AND P5, PT, R15, -R19, PT ;  /* 0x800000130f00720b */ /* 0x000fe20003fae000 */
[----:B------:R-:W-:Y:S01]  /*0240*/  FADD R6, R14, R18 ;  /* 0x000000120e067221 */ /* 0x000fe20000000000 */
[----:B------:R-:W-:Y:S01]  /*0250*/  FSETP.GEU.AND P6, PT, R11, -R7, PT ;  /* 0x800000070b00720b */ /* 0x000fe20003fce000 */
[----:B------:R-:W-:Y:S01]  /*0260*/  FADD R15, R15, R19 ;  /* 0x000000130f0f7221 */ /* 0x000fe20000000000 */
[----:B------:R-:W-:Y:S01]  /*0270*/  FADD R11, R11, R7 ;  /* 0x000000070b0b7221 */ /* 0x000fe20000000000 */
[----:B------:R-:W-:-:S02]  /*0280*/  FSETP.GEU.AND P3, PT, R13, -R17, PT ;  /* 0x800000110d00720b */ /* 0x000fc40003f6e000 */
[----:B------:R-:W-:Y:S02]  /*0290*/  FSETP.GEU.AND P4, PT, R14, -R18, PT ;  /* 0x800000120e00720b */ /* 0x000fe40003f8e000 */
[----:B------:R-:W-:Y:S02]  /*02a0*/  SEL R5, R5, RZ, P3 ;  /* 0x000000ff05057207 */ /* 0x000fe40001800000 */
[----:B------:R-:W-:Y:S02]  /*02b0*/  SEL R6, R6, RZ, P4 ;  /* 0x000000ff06067207 */ /* 0x000fe40002000000 */
[----:B------:R-:W-:Y:S02]  /*02c0*/  SEL R7, R15, RZ, P5 ;  /* 0x000000ff0f077207 */ /* 0x000fe40002800000 */
[----:B------:R-:W-:Y:S02]  /*02d0*/  SEL R8, R8, RZ, P2 ;  /* 0x000000ff08087207 */ /* 0x000fe40001000000 */
[----:B------:R-:W-:-:S02]  /*02e0*/  SEL R9, R9, RZ, P1 ;  /* 0x000000ff09097207 */ /* 0x000fc40000800000 */
[----:B------:R-:W-:Y:S02]  /*02f0*/  SEL R10, R10, RZ, P0 ;  /* 0x000000ff0a0a7207 */ /* 0x000fe40000000000 */
[----:B------:R-:W-:Y:S01]  /*0300*/  SEL R11, R11, RZ, P6 ;  /* 0x000000ff0b0b7207 */ /* 0x000fe20003000000 */
[----:B------:R-:W-:Y:S04]  /*0310*/  STG.E.128 desc[UR4][R2.64], R4 ;  /* 0x0000000402007986 */ /* 0x000fe8000c101d04 */
[----:B------:R-:W-:Y:S01]  /*0320*/  STG.E.128 desc[UR4][R2.64+0x800], R8 ;  /* 0x0008000802007986 */ /* 0x000fe2000c101d04 */
[----:B------:R-:W-:Y:S05]  /*0330*/  EXIT ;  /* 0x000000000000794d */ /* 0x000fea0003800000 */
.L_x_0:
[----:B------:R-:W-:-:S00]  /*0340*/  BRA `(.L_x_0) ;  /* 0xfffffffc00fc7947 */ /* 0x000fc0000383ffff */
[----:B------:R-:W-:-:S00]  /*0350*/  NOP ;  /* 0x0000000000007918 */ /* 0x000fc00000000000 */
        /* <DEDUP_REMOVED lines=10> */
.L_x_1:


//--------------------- .nv.constant0.triton_poi_fused_convolution_relu_20 --------------------------
	.section	.nv.constant0.triton_poi_fused_convolution_relu_20,"a",@progbits
	.sectionflags	@""
	.align	4
.nv.constant0.triton_poi_fused_convolution_relu_20:
	.zero		548
